//
// Generated by NVIDIA NVVM Compiler
//
// Compiler Build ID: CL-36424714
// Cuda compilation tools, release 13.0, V13.0.88
// Based on NVVM 20.0.0
//

.version 9.0
.target sm_100
.address_size 64

	// .globl	_Z13stencil_naivePfS_iii

.visible .entry _Z13stencil_naivePfS_iii(
	.param .u64 .ptr .align 1 _Z13stencil_naivePfS_iii_param_0,
	.param .u64 .ptr .align 1 _Z13stencil_naivePfS_iii_param_1,
	.param .u32 _Z13stencil_naivePfS_iii_param_2,
	.param .u32 _Z13stencil_naivePfS_iii_param_3,
	.param .u32 _Z13stencil_naivePfS_iii_param_4
)
{
	.reg .pred 	%p<2>;
	.reg .b32 	%r<71>;
	.reg .b32 	%f<52>;
	.reg .b64 	%rd<57>;

	ld.param.u64 	%rd1, [_Z13stencil_naivePfS_iii_param_0];
	ld.param.u64 	%rd2, [_Z13stencil_naivePfS_iii_param_1];
	ld.param.u32 	%r2, [_Z13stencil_naivePfS_iii_param_2];
	ld.param.u32 	%r3, [_Z13stencil_naivePfS_iii_param_3];
	ld.param.u32 	%r4, [_Z13stencil_naivePfS_iii_param_4];
	mov.u32 	%r5, %ctaid.x;
	mov.u32 	%r6, %ntid.x;
	mov.u32 	%r7, %tid.x;
	mad.lo.s32 	%r1, %r5, %r6, %r7;
	setp.ge.s32 	%p1, %r1, %r4;
	@%p1 bra 	$L__BB0_2;
	div.s32 	%r8, %r1, %r2;
	mul.lo.s32 	%r9, %r8, %r2;
	sub.s32 	%r10, %r1, %r9;
	cvta.to.global.u64 	%rd3, %rd1;
	cvta.to.global.u64 	%rd4, %rd2;
	add.s32 	%r11, %r3, -1;
	add.s32 	%r12, %r2, -1;
	max.s32 	%r13, %r10, 2;
	add.s32 	%r14, %r13, -2;
	min.s32 	%r15, %r12, %r14;
	max.s32 	%r16, %r8, 2;
	add.s32 	%r17, %r16, -2;
	min.s32 	%r18, %r11, %r17;
	mul.lo.s32 	%r19, %r18, %r2;
	add.s32 	%r20, %r15, %r19;
	mul.wide.s32 	%rd5, %r20, 4;
	add.s64 	%rd6, %rd4, %rd5;
	ld.global.f32 	%f1, [%rd6];
	add.f32 	%f2, %f1, 0f00000000;
	max.s32 	%r21, %r10, 1;
	add.s32 	%r22, %r21, -1;
	min.s32 	%r23, %r12, %r22;
	add.s32 	%r24, %r23, %r19;
	mul.wide.s32 	%rd7, %r24, 4;
	add.s64 	%rd8, %rd4, %rd7;
	ld.global.f32 	%f3, [%rd8];
	add.f32 	%f4, %f2, %f3;
	max.s32 	%r25, %r10, 0;
	min.s32 	%r26, %r12, %r25;
	add.s32 	%r27, %r26, %r19;
	mul.wide.s32 	%rd9, %r27, 4;
	add.s64 	%rd10, %rd4, %rd9;
	ld.global.f32 	%f5, [%rd10];
	add.f32 	%f6, %f4, %f5;
	max.s32 	%r28, %r10, -1;
	add.s32 	%r29, %r28, 1;
	min.s32 	%r30, %r12, %r29;
	add.s32 	%r31, %r30, %r19;
	mul.wide.s32 	%rd11, %r31, 4;
	add.s64 	%rd12, %rd4, %rd11;
	ld.global.f32 	%f7, [%rd12];
	add.f32 	%f8, %f6, %f7;
	max.s32 	%r32, %r10, -2;
	add.s32 	%r33, %r32, 2;
	min.s32 	%r34, %r12, %r33;
	add.s32 	%r35, %r34, %r19;
	mul.wide.s32 	%rd13, %r35, 4;
	add.s64 	%rd14, %rd4, %rd13;
	ld.global.f32 	%f9, [%rd14];
	add.f32 	%f10, %f8, %f9;
	max.s32 	%r36, %r8, 1;
	add.s32 	%r37, %r36, -1;
	min.s32 	%r38, %r11, %r37;
	mul.lo.s32 	%r39, %r38, %r2;
	add.s32 	%r40, %r15, %r39;
	mul.wide.s32 	%rd15, %r40, 4;
	add.s64 	%rd16, %rd4, %rd15;
	ld.global.f32 	%f11, [%rd16];
	add.f32 	%f12, %f10, %f11;
	add.s32 	%r41, %r23, %r39;
	mul.wide.s32 	%rd17, %r41, 4;
	add.s64 	%rd18, %rd4, %rd17;
	ld.global.f32 	%f13, [%rd18];
	add.f32 	%f14, %f12, %f13;
	add.s32 	%r42, %r26, %r39;
	mul.wide.s32 	%rd19, %r42, 4;
	add.s64 	%rd20, %rd4, %rd19;
	ld.global.f32 	%f15, [%rd20];
	add.f32 	%f16, %f14, %f15;
	add.s32 	%r43, %r30, %r39;
	mul.wide.s32 	%rd21, %r43, 4;
	add.s64 	%rd22, %rd4, %rd21;
	ld.global.f32 	%f17, [%rd22];
	add.f32 	%f18, %f16, %f17;
	add.s32 	%r44, %r34, %r39;
	mul.wide.s32 	%rd23, %r44, 4;
	add.s64 	%rd24, %rd4, %rd23;
	ld.global.f32 	%f19, [%rd24];
	add.f32 	%f20, %f18, %f19;
	max.s32 	%r45, %r8, 0;
	min.s32 	%r46, %r11, %r45;
	mul.lo.s32 	%r47, %r46, %r2;
	add.s32 	%r48, %r15, %r47;
	mul.wide.s32 	%rd25, %r48, 4;
	add.s64 	%rd26, %rd4, %rd25;
	ld.global.f32 	%f21, [%rd26];
	add.f32 	%f22, %f20, %f21;
	add.s32 	%r49, %r23, %r47;
	mul.wide.s32 	%rd27, %r49, 4;
	add.s64 	%rd28, %rd4, %rd27;
	ld.global.f32 	%f23, [%rd28];
	add.f32 	%f24, %f22, %f23;
	add.s32 	%r50, %r26, %r47;
	mul.wide.s32 	%rd29, %r50, 4;
	add.s64 	%rd30, %rd4, %rd29;
	ld.global.f32 	%f25, [%rd30];
	add.f32 	%f26, %f24, %f25;
	add.s32 	%r51, %r30, %r47;
	mul.wide.s32 	%rd31, %r51, 4;
	add.s64 	%rd32, %rd4, %rd31;
	ld.global.f32 	%f27, [%rd32];
	add.f32 	%f28, %f26, %f27;
	add.s32 	%r52, %r34, %r47;
	mul.wide.s32 	%rd33, %r52, 4;
	add.s64 	%rd34, %rd4, %rd33;
	ld.global.f32 	%f29, [%rd34];
	add.f32 	%f30, %f28, %f29;
	max.s32 	%r53, %r8, -1;
	add.s32 	%r54, %r53, 1;
	min.s32 	%r55, %r11, %r54;
	mul.lo.s32 	%r56, %r55, %r2;
	add.s32 	%r57, %r15, %r56;
	mul.wide.s32 	%rd35, %r57, 4;
	add.s64 	%rd36, %rd4, %rd35;
	ld.global.f32 	%f31, [%rd36];
	add.f32 	%f32, %f30, %f31;
	add.s32 	%r58, %r23, %r56;
	mul.wide.s32 	%rd37, %r58, 4;
	add.s64 	%rd38, %rd4, %rd37;
	ld.global.f32 	%f33, [%rd38];
	add.f32 	%f34, %f32, %f33;
	add.s32 	%r59, %r26, %r56;
	mul.wide.s32 	%rd39, %r59, 4;
	add.s64 	%rd40, %rd4, %rd39;
	ld.global.f32 	%f35, [%rd40];
	add.f32 	%f36, %f34, %f35;
	add.s32 	%r60, %r30, %r56;
	mul.wide.s32 	%rd41, %r60, 4;
	add.s64 	%rd42, %rd4, %rd41;
	ld.global.f32 	%f37, [%rd42];
	add.f32 	%f38, %f36, %f37;
	add.s32 	%r61, %r34, %r56;
	mul.wide.s32 	%rd43, %r61, 4;
	add.s64 	%rd44, %rd4, %rd43;
	ld.global.f32 	%f39, [%rd44];
	add.f32 	%f40, %f38, %f39;
	max.s32 	%r62, %r8, -2;
	add.s32 	%r63, %r62, 2;
	min.s32 	%r64, %r11, %r63;
	mul.lo.s32 	%r65, %r64, %r2;
	add.s32 	%r66, %r15, %r65;
	mul.wide.s32 	%rd45, %r66, 4;
	add.s64 	%rd46, %rd4, %rd45;
	ld.global.f32 	%f41, [%rd46];
	add.f32 	%f42, %f40, %f41;
	add.s32 	%r67, %r23, %r65;
	mul.wide.s32 	%rd47, %r67, 4;
	add.s64 	%rd48, %rd4, %rd47;
	ld.global.f32 	%f43, [%rd48];
	add.f32 	%f44, %f42, %f43;
	add.s32 	%r68, %r26, %r65;
	mul.wide.s32 	%rd49, %r68, 4;
	add.s64 	%rd50, %rd4, %rd49;
	ld.global.f32 	%f45, [%rd50];
	add.f32 	%f46, %f44, %f45;
	add.s32 	%r69, %r30, %r65;
	mul.wide.s32 	%rd51, %r69, 4;
	add.s64 	%rd52, %rd4, %rd51;
	ld.global.f32 	%f47, [%rd52];
	add.f32 	%f48, %f46, %f47;
	add.s32 	%r70, %r34, %r65;
	mul.wide.s32 	%rd53, %r70, 4;
	add.s64 	%rd54, %rd4, %rd53;
	ld.global.f32 	%f49, [%rd54];
	add.f32 	%f50, %f48, %f49;
	div.rn.f32 	%f51, %f50, 0f41C80000;
	mul.wide.s32 	%rd55, %r1, 4;
	add.s64 	%rd56, %rd3, %rd55;
	st.global.f32 	[%rd56], %f51;
$L__BB0_2:
	ret;

}


// ===== COMPILED SASS (sm_100) =====

	.target	sm_100

	.elftype	@"ET_EXEC"


//--------------------- .note.nv.tkinfo           --------------------------
	.section	.note.nv.tkinfo,"",@"SHT_NOTE"
	.sectionflags	@"SHF_NOTE_NV_TKINFO"
	.tkinfo
        /*0018*/ 	.word	0x00000002
        /*0030*/ 	.string	""
        /*0030*/ 	.string	"ptxas"
        /*0030*/ 	.string	"Cuda compilation tools, release 13.0, V13.0.88"
        /*0030*/ 	.string	"Build cuda_13.0.r13.0/compiler.36424714_0"
        /*0030*/ 	.string	"-arch sm_100 -m 64 "



//--------------------- .note.nv.cuinfo           --------------------------
	.section	.note.nv.cuinfo,"",@"SHT_NOTE"
	.sectionflags	@"SHF_NOTE_NV_CUINFO"
        /*0018*/ 	.short	0x0002
        /*001a*/ 	.short	0x0064
        /*001c*/ 	.short	0x0082
	.zero		2


//--------------------- .nv.info                  --------------------------
	.section	.nv.info,"",@"SHT_CUDA_INFO"
	.align	4


	//----- nvinfo : EIATTR_REGCOUNT
	.align		4
        /*0000*/ 	.byte	0x04, 0x2f
        /*0002*/ 	.short	(.L_1 - .L_0)
	.align		4
.L_0:
        /*0004*/ 	.word	index@(_Z13stencil_naivePfS_iii)
        /*0008*/ 	.word	0x00000020


	//----- nvinfo : EIATTR_FRAME_SIZE
	.align		4
.L_1:
        /*000c*/ 	.byte	0x04, 0x11
        /*000e*/ 	.short	(.L_3 - .L_2)
	.align		4
.L_2:
        /*0010*/ 	.word	index@($__internal_0_$__cuda_sm3x_div_rn_noftz_f32_slowpath)
        /*0014*/ 	.word	0x00000000


	//----- nvinfo : EIATTR_FRAME_SIZE
	.align		4
.L_3:
        /*0018*/ 	.byte	0x04, 0x11
        /*001a*/ 	.short	(.L_5 - .L_4)
	.align		4
.L_4:
        /*001c*/ 	.word	index@(_Z13stencil_naivePfS_iii)
        /*0020*/ 	.word	0x00000000


	//----- nvinfo : EIATTR_MIN_STACK_SIZE
	.align		4
.L_5:
        /*0024*/ 	.byte	0x04, 0x12
        /*0026*/ 	.short	(.L_7 - .L_6)
	.align		4
.L_6:
        /*0028*/ 	.word	index@(_Z13stencil_naivePfS_iii)
        /*002c*/ 	.word	0x00000000
.L_7:


//--------------------- .nv.compat                --------------------------
	.section	.nv.compat,"",@"SHT_CUDA_COMPAT_INFO"
	.align	4
        /*0000*/ 	.byte	0x02, 0x09, 0x00, 0x00, 0x02, 0x02, 0x01, 0x00, 0x02, 0x05, 0x05, 0x00, 0x03, 0x07, 0x01, 0x01
        /*0010*/ 	.byte	0x02, 0x03, 0x00, 0x00, 0x02, 0x06, 0x01, 0x00, 0x04, 0x0b, 0x08, 0x00, 0x01, 0x00, 0x00, 0x00
        /*0020*/ 	.byte	0x00, 0x00, 0x00, 0x00


//--------------------- .nv.info._Z13stencil_naivePfS_iii --------------------------
	.section	.nv.info._Z13stencil_naivePfS_iii,"",@"SHT_CUDA_INFO"
	.sectionflags	@""
	.align	4


	//----- nvinfo : EIATTR_CUDA_API_VERSION
	.align		4
        /*0000*/ 	.byte	0x04, 0x37
        /*0002*/ 	.short	(.L_9 - .L_8)
.L_8:
        /*0004*/ 	.word	0x00000082


	//----- nvinfo : EIATTR_KPARAM_INFO
	.align		4
.L_9:
        /*0008*/ 	.byte	0x04, 0x17
        /*000a*/ 	.short	(.L_11 - .L_10)
.L_10:
        /*000c*/ 	.word	0x00000000
        /*0010*/ 	.short	0x0004
        /*0012*/ 	.short	0x0018
        /*0014*/ 	.byte	0x00, 0xf0, 0x11, 0x00


	//----- nvinfo : EIATTR_KPARAM_INFO
	.align		4
.L_11:
        /*0018*/ 	.byte	0x04, 0x17
        /*001a*/ 	.short	(.L_13 - .L_12)
.L_12:
        /*001c*/ 	.word	0x00000000
        /*0020*/ 	.short	0x0003
        /*0022*/ 	.short	0x0014
        /*0024*/ 	.byte	0x00, 0xf0, 0x11, 0x00


	//----- nvinfo : EIATTR_KPARAM_INFO
	.align		4
.L_13:
        /*0028*/ 	.byte	0x04, 0x17
        /*002a*/ 	.short	(.L_15 - .L_14)
.L_14:
        /*002c*/ 	.word	0x00000000
        /*0030*/ 	.short	0x0002
        /*0032*/ 	.short	0x0010
        /*0034*/ 	.byte	0x00, 0xf0, 0x11, 0x00


	//----- nvinfo : EIATTR_KPARAM_INFO
	.align		4
.L_15:
        /*0038*/ 	.byte	0x04, 0x17
        /*003a*/ 	.short	(.L_17 - .L_16)
.L_16:
        /*003c*/ 	.word	0x00000000
        /*0040*/ 	.short	0x0001
        /*0042*/ 	.short	0x0008
        /*0044*/ 	.byte	0x00, 0xf5, 0x21, 0x00


	//----- nvinfo : EIATTR_KPARAM_INFO
	.align		4
.L_17:
        /*0048*/ 	.byte	0x04, 0x17
        /*004a*/ 	.short	(.L_19 - .L_18)
.L_18:
        /*004c*/ 	.word	0x00000000
        /*0050*/ 	.short	0x0000
        /*0052*/ 	.short	0x0000
        /*0054*/ 	.byte	0x00, 0xf5, 0x21, 0x00


	//----- nvinfo : EIATTR_SPARSE_MMA_MASK
	.align		4
.L_19:
        /*0058*/ 	.byte	0x03, 0x50
        /*005a*/ 	.short	0x0000


	//----- nvinfo : EIATTR_MAXREG_COUNT
	.align		4
        /*005c*/ 	.byte	0x03, 0x1b
        /*005e*/ 	.short	0x00ff


	//----- nvinfo : EIATTR_MERCURY_ISA_VERSION
	.align		4
        /*0060*/ 	.byte	0x03, 0x5f
        /*0062*/ 	.short	0x0101


	//----- nvinfo : EIATTR_VRC_CTA_INIT_COUNT
	.align		4
        /*0064*/ 	.byte	0x02, 0x4a
	.zero		1
	.zero		1


	//----- nvinfo : EIATTR_EXIT_INSTR_OFFSETS
	.align		4
        /*0068*/ 	.byte	0x04, 0x1c
        /*006a*/ 	.short	(.L_21 - .L_20)


	//   ....[0]....
.L_20:
        /*006c*/ 	.word	0x00000070


	//   ....[1]....
        /*0070*/ 	.word	0x00000b00


	//----- nvinfo : EIATTR_CRS_STACK_SIZE
	.align		4
.L_21:
        /*0074*/ 	.byte	0x04, 0x1e
        /*0076*/ 	.short	(.L_23 - .L_22)
.L_22:
        /*0078*/ 	.word	0x00000000


	//----- nvinfo : EIATTR_CBANK_PARAM_SIZE
	.align		4
.L_23:
        /*007c*/ 	.byte	0x03, 0x19
        /*007e*/ 	.short	0x001c


	//----- nvinfo : EIATTR_PARAM_CBANK
	.align		4
        /*0080*/ 	.byte	0x04, 0x0a
        /*0082*/ 	.short	(.L_25 - .L_24)
	.align		4
.L_24:
        /*0084*/ 	.word	index@(.nv.constant0._Z13stencil_naivePfS_iii)
        /*0088*/ 	.short	0x0380
        /*008a*/ 	.short	0x001c


	//----- nvinfo : EIATTR_SW_WAR
	.align		4
.L_25:
        /*008c*/ 	.byte	0x04, 0x36
        /*008e*/ 	.short	(.L_27 - .L_26)
.L_26:
        /*0090*/ 	.word	0x00000008
.L_27:


//--------------------- .nv.callgraph             --------------------------
	.section	.nv.callgraph,"",@"SHT_CUDA_CALLGRAPH"
	.align	4
	.sectionentsize	8
	.align		4
        /*0000*/ 	.word	0x00000000
	.align		4
        /*0004*/ 	.word	0xffffffff
	.align		4
        /*0008*/ 	.word	0x00000000
	.align		4
        /*000c*/ 	.word	0xfffffffe
	.align		4
        /*0010*/ 	.word	0x00000000
	.align		4
        /*0014*/ 	.word	0xfffffffd
	.align		4
        /*0018*/ 	.word	0x00000000
	.align		4
        /*001c*/ 	.word	0xfffffffc


//--------------------- .text._Z13stencil_naivePfS_iii --------------------------
	.section	.text._Z13stencil_naivePfS_iii,"ax",@progbits
	.align	128
        .global         _Z13stencil_naivePfS_iii
        .type           _Z13stencil_naivePfS_iii,@function
        .size           _Z13stencil_naivePfS_iii,(.L_x_15 - _Z13stencil_naivePfS_iii)
        .other          _Z13stencil_naivePfS_iii,@"STO_CUDA_ENTRY STV_DEFAULT"
_Z13stencil_naivePfS_iii:
.text._Z13stencil_naivePfS_iii:
[----:B------:R-:W-:Y:S01]  /*0000*/  LDC R1, c[0x0][0x37c] ;  /* 0x0000df00ff017b82 */ /* 0x000fe20000000800 */
[----:B------:R-:W0:Y:S07]  /*0010*/  S2R R3, SR_TID.X ;  /* 0x0000000000037919 */ /* 0x000e2e0000002100 */
[----:B------:R-:W0:Y:S01]  /*0020*/  S2UR UR4, SR_CTAID.X ;  /* 0x00000000000479c3 */ /* 0x000e220000002500 */
[----:B------:R-:W1:Y:S07]  /*0030*/  LDCU UR5, c[0x0][0x398] ;  /* 0x00007300ff0577ac */ /* 0x000e6e0008000800 */
[----:B------:R-:W0:Y:S02]  /*0040*/  LDC R0, c[0x0][0x360] ;  /* 0x0000d800ff007b82 */ /* 0x000e240000000800 */
[----:B0-----:R-:W-:-:S05]  /*0050*/  IMAD R0, R0, UR4, R3 ;  /* 0x0000000400007c24 */ /* 0x001fca000f8e0203 */
[----:B-1----:R-:W-:-:S13]  /*0060*/  ISETP.GE.AND P0, PT, R0, UR5, PT ;  /* 0x0000000500007c0c */ /* 0x002fda000bf06270 */
[----:B------:R-:W-:Y:S05]  /*0070*/  @P0 EXIT ;  /* 0x000000000000094d */ /* 0x000fea0003800000 */
[----:B------:R-:W0:Y:S01]  /*0080*/  LDC R3, c[0x0][0x390] ;  /* 0x0000e400ff037b82 */ /* 0x000e220000000800 */
[----:B------:R-:W1:Y:S07]  /*0090*/  LDCU.64 UR6, c[0x0][0x358] ;  /* 0x00006b00ff0677ac */ /* 0x000e6e0008000a00 */
[----:B------:R-:W2:Y:S01]  /*00a0*/  LDC.64 R14, c[0x0][0x388] ;  /* 0x0000e200ff0e7b82 */ /* 0x000ea20000000a00 */
[----:B0-----:R-:W-:-:S04]  /*00b0*/  IABS R7, R3 ;  /* 0x0000000300077213 */ /* 0x001fc80000000000 */
[----:B------:R-:W0:Y:S08]  /*00c0*/  I2F.RP R2, R7 ;  /* 0x0000000700027306 */ /* 0x000e300000209400 */
[----:B0-----:R-:W0:Y:S02]  /*00d0*/  MUFU.RCP R2, R2 ;  /* 0x0000000200027308 */ /* 0x001e240000001000 */
[----:B0-----:R-:W-:-:S06]  /*00e0*/  IADD3 R4, PT, PT, R2, 0xffffffe, RZ ;  /* 0x0ffffffe02047810 */ /* 0x001fcc0007ffe0ff */
[----:B------:R0:W3:Y:S02]  /*00f0*/  F2I.FTZ.U32.TRUNC.NTZ R5, R4 ;  /* 0x0000000400057305 */ /* 0x0000e4000021f000 */
[----:B0-----:R-:W-:Y:S01]  /*0100*/  HFMA2 R4, -RZ, RZ, 0, 0 ;  /* 0x00000000ff047431 */ /* 0x001fe200000001ff */
[----:B---3--:R-:W-:-:S05]  /*0110*/  IADD3 R6, PT, PT, RZ, -R5, RZ ;  /* 0x80000005ff067210 */ /* 0x008fca0007ffe0ff */
[----:B------:R-:W-:Y:S01]  /*0120*/  IMAD R9, R6, R7, RZ ;  /* 0x0000000706097224 */ /* 0x000fe200078e02ff */
[----:B------:R-:W-:-:S03]  /*0130*/  IABS R6, R0 ;  /* 0x0000000000067213 */ /* 0x000fc60000000000 */
[----:B------:R-:W-:Y:S01]  /*0140*/  IMAD.HI.U32 R5, R5, R9, R4 ;  /* 0x0000000905057227 */ /* 0x000fe200078e0004 */
[----:B------:R-:W-:-:S05]  /*0150*/  IADD3 R4, PT, PT, R3, -0x1, RZ ;  /* 0xffffffff03047810 */ /* 0x000fca0007ffe0ff */
[----:B------:R-:W-:Y:S02]  /*0160*/  IMAD.HI.U32 R16, R5, R6, RZ ;  /* 0x0000000605107227 */ /* 0x000fe400078e00ff */
[----:B------:R-:W0:Y:S03]  /*0170*/  LDC R5, c[0x0][0x394] ;  /* 0x0000e500ff057b82 */ /* 0x000e260000000800 */
[----:B------:R-:W-:-:S05]  /*0180*/  IADD3 R2, PT, PT, -R16, RZ, RZ ;  /* 0x000000ff10027210 */ /* 0x000fca0007ffe1ff */
[----:B------:R-:W-:-:S05]  /*0190*/  IMAD R2, R7, R2, R6 ;  /* 0x0000000207027224 */ /* 0x000fca00078e0206 */
[----:B------:R-:W-:Y:S02]  /*01a0*/  ISETP.GT.U32.AND P2, PT, R7, R2, PT ;  /* 0x000000020700720c */ /* 0x000fe40003f44070 */
[----:B0-----:R-:W-:-:S11]  /*01b0*/  IADD3 R5, PT, PT, R5, -0x1, RZ ;  /* 0xffffffff05057810 */ /* 0x001fd60007ffe0ff */
[-C--:B------:R-:W-:Y:S02]  /*01c0*/  @!P2 IADD3 R2, PT, PT, R2, -R7.reuse, RZ ;  /* 0x800000070202a210 */ /* 0x080fe40007ffe0ff */
[----:B------:R-:W-:Y:S02]  /*01d0*/  @!P2 IADD3 R16, PT, PT, R16, 0x1, RZ ;  /* 0x000000011010a810 */ /* 0x000fe40007ffe0ff */
[----:B------:R-:W-:Y:S02]  /*01e0*/  ISETP.GE.U32.AND P0, PT, R2, R7, PT ;  /* 0x000000070200720c */ /* 0x000fe40003f06070 */
[----:B------:R-:W-:Y:S02]  /*01f0*/  LOP3.LUT R2, R0, R3, RZ, 0x3c, !PT ;  /* 0x0000000300027212 */ /* 0x000fe400078e3cff */
[----:B------:R-:W-:Y:S02]  /*0200*/  ISETP.NE.AND P2, PT, R3, RZ, PT ;  /* 0x000000ff0300720c */ /* 0x000fe40003f45270 */
[----:B------:R-:W-:-:S07]  /*0210*/  ISETP.GE.AND P1, PT, R2, RZ, PT ;  /* 0x000000ff0200720c */ /* 0x000fce0003f26270 */
[----:B------:R-:W-:-:S06]  /*0220*/  @P0 IADD3 R16, PT, PT, R16, 0x1, RZ ;  /* 0x0000000110100810 */ /* 0x000fcc0007ffe0ff */
[----:B------:R-:W-:Y:S02]  /*0230*/  @!P1 IADD3 R16, PT, PT, -R16, RZ, RZ ;  /* 0x000000ff10109210 */ /* 0x000fe40007ffe1ff */
[----:B------:R-:W-:-:S04]  /*0240*/  @!P2 LOP3.LUT R16, RZ, R3, RZ, 0x33, !PT ;  /* 0x00000003ff10a212 */ /* 0x000fc800078e33ff */
[C---:B------:R-:W-:Y:S02]  /*0250*/  IADD3 R8, PT, PT, -R16.reuse, RZ, RZ ;  /* 0x000000ff10087210 */ /* 0x040fe40007ffe1ff */
[----:B------:R-:W-:-:S03]  /*0260*/  VIMNMX R12, PT, PT, R16, 0x2, !PT ;  /* 0x00000002100c7848 */ /* 0x000fc60007fe0100 */
[----:B------:R-:W-:Y:S01]  /*0270*/  IMAD R8, R3, R8, R0 ;  /* 0x0000000803087224 */ /* 0x000fe200078e0200 */
[----:B------:R-:W-:-:S04]  /*0280*/  VIADDMNMX R12, R12, 0xfffffffe, R5, PT ;  /* 0xfffffffe0c0c7846 */ /* 0x000fc80003800105 */
[C---:B------:R-:W-:Y:S02]  /*0290*/  VIMNMX R21, PT, PT, R8.reuse, 0x2, !PT ;  /* 0x0000000208157848 */ /* 0x040fe40007fe0100 */
[----:B------:R-:W-:Y:S02]  /*02a0*/  VIMNMX R7, PT, PT, R8, 0x1, !PT ;  /* 0x0000000108077848 */ /* 0x000fe40007fe0100 */
[--C-:B------:R-:W-:Y:S02]  /*02b0*/  VIADDMNMX R21, R21, 0xfffffffe, R4.reuse, PT ;  /* 0xfffffffe15157846 */ /* 0x100fe40003800104 */
[----:B------:R-:W-:Y:S02]  /*02c0*/  VIADDMNMX R20, R7, 0xffffffff, R4, PT ;  /* 0xffffffff07147846 */ /* 0x000fe40003800104 */
[----:B------:R-:W-:Y:S01]  /*02d0*/  VIMNMX R9, PT, PT, RZ, R8, !PT ;  /* 0x00000008ff097248 */ /* 0x000fe20007fe0100 */
[CC--:B------:R-:W-:Y:S02]  /*02e0*/  IMAD R7, R12.reuse, R3.reuse, R21 ;  /* 0x000000030c077224 */ /* 0x0c0fe400078e0215 */
[----:B------:R-:W-:-:S02]  /*02f0*/  IMAD R19, R12, R3, R20 ;  /* 0x000000030c137224 */ /* 0x000fc400078e0214 */
[--C-:B--2---:R-:W-:Y:S01]  /*0300*/  IMAD.WIDE R6, R7, 0x4, R14.reuse ;  /* 0x0000000407067825 */ /* 0x104fe200078e020e */
[----:B------:R-:W-:Y:S02]  /*0310*/  VIMNMX R11, PT, PT, R8, -0x1, !PT ;  /* 0xffffffff080b7848 */ /* 0x000fe40007fe0100 */
[----:B------:R-:W-:Y:S01]  /*0320*/  VIMNMX R22, PT, PT, R4, R9, PT ;  /* 0x0000000904167248 */ /* 0x000fe20003fe0100 */
[----:B------:R-:W-:Y:S01]  /*0330*/  IMAD.WIDE R18, R19, 0x4, R14 ;  /* 0x0000000413127825 */ /* 0x000fe200078e020e */
[----:B-1----:R0:W2:Y:S01]  /*0340*/  LDG.E R25, desc[UR6][R6.64] ;  /* 0x0000000606197981 */ /* 0x0020a2000c1e1900 */
[----:B------:R-:W-:Y:S02]  /*0350*/  VIADDMNMX R2, R11, 0x1, R4, PT ;  /* 0x000000010b027846 */ /* 0x000fe40003800104 */
[----:B------:R-:W-:Y:S01]  /*0360*/  VIMNMX R13, PT, PT, R8, -0x2, !PT ;  /* 0xfffffffe080d7848 */ /* 0x000fe20007fe0100 */
[----:B------:R1:W3:Y:S01]  /*0370*/  LDG.E R27, desc[UR6][R18.64] ;  /* 0x00000006121b7981 */ /* 0x0002e2000c1e1900 */
[-C--:B------:R-:W-:Y:S01]  /*0380*/  IMAD R9, R12, R3.reuse, R22 ;  /* 0x000000030c097224 */ /* 0x080fe200078e0216 */
[----:B------:R-:W-:Y:S01]  /*0390*/  VIMNMX R24, PT, PT, R16, 0x1, !PT ;  /* 0x0000000110187848 */ /* 0x000fe20007fe0100 */
[----:B------:R-:W-:Y:S01]  /*03a0*/  IMAD R11, R12, R3, R2 ;  /* 0x000000030c0b7224 */ /* 0x000fe200078e0202 */
[----:B------:R-:W-:Y:S01]  /*03b0*/  VIADDMNMX R4, R13, 0x2, R4, PT ;  /* 0x000000020d047846 */ /* 0x000fe20003800104 */
[----:B------:R-:W-:Y:S01]  /*03c0*/  IMAD.WIDE R8, R9, 0x4, R14 ;  /* 0x0000000409087825 */ /* 0x000fe200078e020e */
[----:B------:R-:W-:-:S03]  /*03d0*/  VIADDMNMX R24, R24, 0xffffffff, R5, PT ;  /* 0xffffffff18187846 */ /* 0x000fc60003800105 */
[----:B0-----:R-:W-:Y:S01]  /*03e0*/  IMAD.WIDE R6, R11, 0x4, R14 ;  /* 0x000000040b067825 */ /* 0x001fe200078e020e */
[----:B------:R0:W4:Y:S03]  /*03f0*/  LDG.E R10, desc[UR6][R8.64] ;  /* 0x00000006080a7981 */ /* 0x000126000c1e1900 */
[-C--:B-1----:R-:W-:Y:S01]  /*0400*/  IMAD R19, R12, R3.reuse, R4 ;  /* 0x000000030c137224 */ /* 0x082fe200078e0204 */
[----:B------:R1:W5:Y:S01]  /*0410*/  LDG.E R11, desc[UR6][R6.64] ;  /* 0x00000006060b7981 */ /* 0x000362000c1e1900 */
[----:B------:R-:W-:Y:S02]  /*0420*/  IMAD R13, R24, R3, R21 ;  /* 0x00000003180d7224 */ /* 0x000fe400078e0215 */
[----:B------:R-:W-:-:S04]  /*0430*/  IMAD.WIDE R18, R19, 0x4, R14 ;  /* 0x0000000413127825 */ /* 0x000fc800078e020e */
[----:B------:R-:W-:Y:S01]  /*0440*/  IMAD.WIDE R12, R13, 0x4, R14 ;  /* 0x000000040d0c7825 */ /* 0x000fe200078e020e */
[----:B------:R1:W5:Y:S04]  /*0450*/  LDG.E R23, desc[UR6][R18.64] ;  /* 0x0000000612177981 */ /* 0x000368000c1e1900 */
[----:B------:R1:W5:Y:S01]  /*0460*/  LDG.E R17, desc[UR6][R12.64] ;  /* 0x000000060c117981 */ /* 0x000362000c1e1900 */
[----:B------:R-:W-:Y:S01]  /*0470*/  IMAD R29, R24, R3, R20 ;  /* 0x00000003181d7224 */ /* 0x000fe200078e0214 */
[C---:B------:R-:W-:Y:S02]  /*0480*/  VIMNMX R28, PT, PT, R16.reuse, -0x1, !PT ;  /* 0xffffffff101c7848 */ /* 0x040fe40007fe0100 */
[----:B------:R-:W-:Y:S01]  /*0490*/  VIMNMX R26, PT, PT, RZ, R16, !PT ;  /* 0x00000010ff1a7248 */ /* 0x000fe20007fe0100 */
[----:B0-----:R-:W-:Y:S01]  /*04a0*/  IMAD.WIDE R8, R29, 0x4, R14 ;  /* 0x000000041d087825 */ /* 0x001fe200078e020e */
[----:B-1----:R-:W-:-:S02]  /*04b0*/  VIMNMX R6, PT, PT, R16, -0x2, !PT ;  /* 0xfffffffe10067848 */ /* 0x002fc40007fe0100 */
[--C-:B------:R-:W-:Y:S01]  /*04c0*/  VIADDMNMX R16, R28, 0x1, R5.reuse, PT ;  /* 0x000000011c107846 */ /* 0x100fe20003800105 */
[CC--:B------:R-:W-:Y:S01]  /*04d0*/  IMAD R19, R24.reuse, R3.reuse, R22 ;  /* 0x0000000318137224 */ /* 0x0c0fe200078e0216 */
[----:B------:R-:W-:Y:S01]  /*04e0*/  VIMNMX R26, PT, PT, R5, R26, PT ;  /* 0x0000001a051a7248 */ /* 0x000fe20003fe0100 */
[-C--:B------:R-:W-:Y:S01]  /*04f0*/  IMAD R29, R24, R3.reuse, R2 ;  /* 0x00000003181d7224 */ /* 0x080fe200078e0202 */
[----:B------:R-:W-:Y:S01]  /*0500*/  VIADDMNMX R6, R6, 0x2, R5, PT ;  /* 0x0000000206067846 */ /* 0x000fe20003800105 */
[----:B------:R-:W-:Y:S01]  /*0510*/  IMAD.WIDE R18, R19, 0x4, R14 ;  /* 0x0000000413127825 */ /* 0x000fe200078e020e */
[----:B------:R-:W5:Y:S03]  /*0520*/  LDG.E R5, desc[UR6][R8.64] ;  /* 0x0000000608057981 */ /* 0x000f66000c1e1900 */
[----:B------:R-:W-:Y:S01]  /*0530*/  IMAD R13, R24, R3, R4 ;  /* 0x00000003180d7224 */ /* 0x000fe200078e0204 */
[----:B------:R0:W5:Y:S03]  /*0540*/  LDG.E R7, desc[UR6][R18.64] ;  /* 0x0000000612077981 */ /* 0x000166000c1e1900 */
[----:B------:R-:W-:-:S05]  /*0550*/  IMAD.WIDE R12, R13, 0x4, R14 ;  /* 0x000000040d0c7825 */ /* 0x000fca00078e020e */
[----:B------:R1:W5:Y:S01]  /*0560*/  LDG.E R9, desc[UR6][R12.64] ;  /* 0x000000060c097981 */ /* 0x000362000c1e1900 */
[----:B0-----:R-:W-:-:S04]  /*0570*/  IMAD R19, R26, R3, R20 ;  /* 0x000000031a137224 */ /* 0x001fc800078e0214 */
[----:B------:R-:W-:-:S04]  /*0580*/  IMAD.WIDE R18, R19, 0x4, R14 ;  /* 0x0000000413127825 */ /* 0x000fc800078e020e */
[----:B-1----:R-:W-:-:S04]  /*0590*/  IMAD R13, R26, R3, R22 ;  /* 0x000000031a0d7224 */ /* 0x002fc800078e0216 */
[----:B------:R-:W-:-:S06]  /*05a0*/  IMAD.WIDE R12, R13, 0x4, R14 ;  /* 0x000000040d0c7825 */ /* 0x000fcc00078e020e */
[----:B------:R-:W5:Y:S01]  /*05b0*/  LDG.E R12, desc[UR6][R12.64] ;  /* 0x000000060c0c7981 */ /* 0x000f62000c1e1900 */
[----:B--2---:R-:W-:-:S04]  /*05c0*/  FADD R28, RZ, R25 ;  /* 0x00000019ff1c7221 */ /* 0x004fc80000000000 */
[----:B---3--:R-:W-:Y:S01]  /*05d0*/  FADD R27, R28, R27 ;  /* 0x0000001b1c1b7221 */ /* 0x008fe20000000000 */
[----:B------:R-:W-:-:S04]  /*05e0*/  IMAD.WIDE R28, R29, 0x4, R14 ;  /* 0x000000041d1c7825 */ /* 0x000fc800078e020e */
[----:B------:R-:W-:Y:S01]  /*05f0*/  IMAD R25, R26, R3, R21 ;  /* 0x000000031a197224 */ /* 0x000fe200078e0215 */
[----:B------:R0:W2:Y:S03]  /*0600*/  LDG.E R8, desc[UR6][R28.64] ;  /* 0x000000061c087981 */ /* 0x0000a6000c1e1900 */
[----:B------:R-:W-:-:S04]  /*0610*/  IMAD.WIDE R24, R25, 0x4, R14 ;  /* 0x0000000419187825 */ /* 0x000fc800078e020e */
[----:B----4-:R-:W-:Y:S02]  /*0620*/  FADD R27, R27, R10 ;  /* 0x0000000a1b1b7221 */ /* 0x010fe40000000000 */
[----:B------:R1:W3:Y:S02]  /*0630*/  LDG.E R10, desc[UR6][R24.64] ;  /* 0x00000006180a7981 */ /* 0x0002e4000c1e1900 */
[----:B-----5:R-:W-:Y:S01]  /*0640*/  FADD R27, R27, R11 ;  /* 0x0000000b1b1b7221 */ /* 0x020fe20000000000 */
[CC--:B0-----:R-:W-:Y:S01]  /*0650*/  IMAD R29, R26.reuse, R3.reuse, R2 ;  /* 0x000000031a1d7224 */ /* 0x0c1fe200078e0202 */
[----:B------:R0:W4:Y:S02]  /*0660*/  LDG.E R11, desc[UR6][R18.64] ;  /* 0x00000006120b7981 */ /* 0x000124000c1e1900 */
[----:B------:R-:W-:Y:S01]  /*0670*/  FADD R23, R27, R23 ;  /* 0x000000171b177221 */ /* 0x000fe20000000000 */
[----:B------:R-:W-:Y:S02]  /*0680*/  IMAD R27, R26, R3, R4 ;  /* 0x000000031a1b7224 */ /* 0x000fe400078e0204 */
[----:B------:R-:W-:-:S04]  /*0690*/  IMAD.WIDE R28, R29, 0x4, R14 ;  /* 0x000000041d1c7825 */ /* 0x000fc800078e020e */
[----:B-1----:R-:W-:Y:S01]  /*06a0*/  FADD R24, R23, R17 ;  /* 0x0000001117187221 */ /* 0x002fe20000000000 */
[----:B------:R-:W-:Y:S01]  /*06b0*/  IMAD R25, R16, R3, R21 ;  /* 0x0000000310197224 */ /* 0x000fe200078e0215 */
[----:B------:R-:W5:Y:S01]  /*06c0*/  LDG.E R13, desc[UR6][R28.64] ;  /* 0x000000061c0d7981 */ /* 0x000f62000c1e1900 */
[----:B0-----:R-:W-:-:S04]  /*06d0*/  IMAD.WIDE R18, R27, 0x4, R14 ;  /* 0x000000041b127825 */ /* 0x001fc800078e020e */
[----:B------:R-:W-:Y:S02]  /*06e0*/  IMAD R17, R16, R3, R20 ;  /* 0x0000000310117224 */ /* 0x000fe400078e0214 */
[--C-:B------:R-:W-:Y:S02]  /*06f0*/  IMAD.WIDE R26, R25, 0x4, R14.reuse ;  /* 0x00000004191a7825 */ /* 0x100fe400078e020e */
[----:B------:R0:W5:Y:S04]  /*0700*/  LDG.E R25, desc[UR6][R18.64] ;  /* 0x0000000612197981 */ /* 0x000168000c1e1900 */
[----:B------:R-:W5:Y:S01]  /*0710*/  LDG.E R26, desc[UR6][R26.64] ;  /* 0x000000061a1a7981 */ /* 0x000f62000c1e1900 */
[----:B0-----:R-:W-:-:S04]  /*0720*/  IMAD.WIDE R18, R17, 0x4, R14 ;  /* 0x0000000411127825 */ /* 0x001fc800078e020e */
[----:B------:R-:W-:Y:S01]  /*0730*/  IMAD R17, R16, R3, R22 ;  /* 0x0000000310117224 */ /* 0x000fe200078e0216 */
[----:B------:R0:W5:Y:S03]  /*0740*/  LDG.E R27, desc[UR6][R18.64] ;  /* 0x00000006121b7981 */ /* 0x000166000c1e1900 */
[----:B------:R-:W-:-:S04]  /*0750*/  IMAD.WIDE R28, R17, 0x4, R14 ;  /* 0x00000004111c7825 */ /* 0x000fc800078e020e */
[----:B------:R-:W-:Y:S02]  /*0760*/  IMAD R17, R16, R3, R2 ;  /* 0x0000000310117224 */ /* 0x000fe400078e0202 */
[----:B------:R-:W5:Y:S02]  /*0770*/  LDG.E R28, desc[UR6][R28.64] ;  /* 0x000000061c1c7981 */ /* 0x000f64000c1e1900 */
[----:B0-----:R-:W-:-:S04]  /*0780*/  IMAD.WIDE R18, R17, 0x4, R14 ;  /* 0x0000000411127825 */ /* 0x001fc800078e020e */
[-C--:B------:R-:W-:Y:S02]  /*0790*/  IMAD R17, R16, R3.reuse, R4 ;  /* 0x0000000310117224 */ /* 0x080fe400078e0204 */
[CC--:B------:R-:W-:Y:S02]  /*07a0*/  IMAD R21, R6.reuse, R3.reuse, R21 ;  /* 0x0000000306157224 */ /* 0x0c0fe400078e0215 */
[----:B------:R-:W-:Y:S01]  /*07b0*/  IMAD.WIDE R16, R17, 0x4, R14 ;  /* 0x0000000411107825 */ /* 0x000fe200078e020e */
[----:B------:R0:W5:Y:S03]  /*07c0*/  LDG.E R29, desc[UR6][R18.64] ;  /* 0x00000006121d7981 */ /* 0x000166000c1e1900 */
[----:B------:R-:W-:Y:S02]  /*07d0*/  IMAD R23, R6, R3, R22 ;  /* 0x0000000306177224 */ /* 0x000fe400078e0216 */
[----:B------:R-:W5:Y:S01]  /*07e0*/  LDG.E R16, desc[UR6][R16.64] ;  /* 0x0000000610107981 */ /* 0x000f62000c1e1900 */
[----:B0-----:R-:W-:-:S04]  /*07f0*/  IMAD.WIDE R18, R21, 0x4, R14 ;  /* 0x0000000415127825 */ /* 0x001fc800078e020e */
[----:B------:R-:W-:Y:S02]  /*0800*/  IMAD R21, R6, R3, R20 ;  /* 0x0000000306157224 */ /* 0x000fe400078e0214 */
[----:B------:R-:W5:Y:S02]  /*0810*/  LDG.E R18, desc[UR6][R18.64] ;  /* 0x0000000612127981 */ /* 0x000f64000c1e1900 */
[----:B------:R-:W-:-:S04]  /*0820*/  IMAD.WIDE R20, R21, 0x4, R14 ;  /* 0x0000000415147825 */ /* 0x000fc800078e020e */
[----:B------:R-:W-:Y:S02]  /*0830*/  IMAD.WIDE R22, R23, 0x4, R14 ;  /* 0x0000000417167825 */ /* 0x000fe400078e020e */
[----:B------:R-:W5:Y:S02]  /*0840*/  LDG.E R20, desc[UR6][R20.64] ;  /* 0x0000000614147981 */ /* 0x000f64000c1e1900 */
[CC--:B------:R-:W-:Y:S02]  /*0850*/  IMAD R2, R6.reuse, R3.reuse, R2 ;  /* 0x0000000306027224 */ /* 0x0c0fe400078e0202 */
[----:B------:R-:W-:Y:S01]  /*0860*/  IMAD R4, R6, R3, R4 ;  /* 0x0000000306047224 */ /* 0x000fe200078e0204 */
[----:B------:R-:W5:Y:S01]  /*0870*/  LDG.E R22, desc[UR6][R22.64] ;  /* 0x0000000616167981 */ /* 0x000f62000c1e1900 */
[----:B------:R-:W-:-:S04]  /*0880*/  IMAD.WIDE R2, R2, 0x4, R14 ;  /* 0x0000000402027825 */ /* 0x000fc800078e020e */
[----:B------:R-:W-:Y:S02]  /*0890*/  IMAD.WIDE R14, R4, 0x4, R14 ;  /* 0x00000004040e7825 */ /* 0x000fe400078e020e */
[----:B------:R0:W5:Y:S04]  /*08a0*/  LDG.E R2, desc[UR6][R2.64] ;  /* 0x0000000602027981 */ /* 0x000168000c1e1900 */
[----:B------:R-:W5:Y:S01]  /*08b0*/  LDG.E R14, desc[UR6][R14.64] ;  /* 0x000000060e0e7981 */ /* 0x000f62000c1e1900 */
[----:B------:R-:W-:-:S04]  /*08c0*/  FADD R24, R24, R5 ;  /* 0x0000000518187221 */ /* 0x000fc80000000000 */
[----:B------:R-:W-:Y:S01]  /*08d0*/  FADD R7, R24, R7 ;  /* 0x0000000718077221 */ /* 0x000fe20000000000 */
[----:B0-----:R-:W-:Y:S01]  /*08e0*/  HFMA2 R3, -RZ, RZ, 2.890625, 0 ;  /* 0x41c80000ff037431 */ /* 0x001fe200000001ff */
[----:B------:R-:W-:-:S05]  /*08f0*/  MOV R4, 0x3d23d70a ;  /* 0x3d23d70a00047802 */ /* 0x000fca0000000f00 */
[----:B------:R-:W-:-:S04]  /*0900*/  FFMA R3, R4, -R3, 1 ;  /* 0x3f80000004037423 */ /* 0x000fc80000000803 */
[----:B------:R-:W-:Y:S01]  /*0910*/  FFMA R3, R3, R4, 0.039999999105930328369 ;  /* 0x3d23d70a03037423 */ /* 0x000fe20000000004 */
[----:B------:R-:W-:Y:S01]  /*0920*/  BSSY.RECONVERGENT B1, `(.L_x_0) ;  /* 0x000001a000017945 */ /* 0x000fe20003800200 */
[----:B--2---:R-:W-:-:S04]  /*0930*/  FADD R8, R7, R8 ;  /* 0x0000000807087221 */ /* 0x004fc80000000000 */
[----:B------:R-:W-:-:S04]  /*0940*/  FADD R9, R8, R9 ;  /* 0x0000000908097221 */ /* 0x000fc80000000000 */
[----:B---3--:R-:W-:-:S04]  /*0950*/  FADD R10, R9, R10 ;  /* 0x0000000a090a7221 */ /* 0x008fc80000000000 */
[----:B----4-:R-:W-:-:S04]  /*0960*/  FADD R11, R10, R11 ;  /* 0x0000000b0a0b7221 */ /* 0x010fc80000000000 */
[----:B------:R-:W-:-:S04]  /*0970*/  FADD R12, R11, R12 ;  /* 0x0000000c0b0c7221 */ /* 0x000fc80000000000 */
[----:B-----5:R-:W-:-:S04]  /*0980*/  FADD R12, R12, R13 ;  /* 0x0000000d0c0c7221 */ /* 0x020fc80000000000 */
[----:B------:R-:W-:-:S04]  /*0990*/  FADD R25, R12, R25 ;  /* 0x000000190c197221 */ /* 0x000fc80000000000 */
        /* <DEDUP_REMOVED lines=10> */
[----:B------:R-:W0:Y:S01]  /*0a40*/  FCHK P0, R2, 25 ;  /* 0x41c8000002007902 */ /* 0x000e220000000000 */
[----:B------:R-:W-:-:S04]  /*0a50*/  FFMA R4, R2, R3, RZ ;  /* 0x0000000302047223 */ /* 0x000fc800000000ff */
[----:B------:R-:W-:-:S04]  /*0a60*/  FFMA R5, R4, -25, R2 ;  /* 0xc1c8000004057823 */ /* 0x000fc80000000002 */
[----:B------:R-:W-:Y:S01]  /*0a70*/  FFMA R5, R3, R5, R4 ;  /* 0x0000000503057223 */ /* 0x000fe20000000004 */
[----:B0-----:R-:W-:Y:S06]  /*0a80*/  @!P0 BRA `(.L_x_1) ;  /* 0x00000000000c8947 */ /* 0x001fec0003800000 */
[----:B------:R-:W-:-:S07]  /*0a90*/  MOV R4, 0xab0 ;  /* 0x00000ab000047802 */ /* 0x000fce0000000f00 */
[----:B------:R-:W-:Y:S05]  /*0aa0*/  CALL.REL.NOINC `($__internal_0_$__cuda_sm3x_div_rn_noftz_f32_slowpath) ;  /* 0x0000000000187944 */ /* 0x000fea0003c00000 */
[----:B------:R-:W-:-:S07]  /*0ab0*/  MOV R5, R3 ;  /* 0x0000000300057202 */ /* 0x000fce0000000f00 */
.L_x_1:
[----:B------:R-:W-:Y:S05]  /*0ac0*/  BSYNC.RECONVERGENT B1 ;  /* 0x0000000000017941 */ /* 0x000fea0003800200 */
.L_x_0:
[----:B------:R-:W0:Y:S02]  /*0ad0*/  LDC.64 R2, c[0x0][0x380] ;  /* 0x0000e000ff027b82 */ /* 0x000e240000000a00 */
[----:B0-----:R-:W-:-:S05]  /*0ae0*/  IMAD.WIDE R2, R0, 0x4, R2 ;  /* 0x0000000400027825 */ /* 0x001fca00078e0202 */
[----:B------:R-:W-:Y:S01]  /*0af0*/  STG.E desc[UR6][R2.64], R5 ;  /* 0x0000000502007986 */ /* 0x000fe2000c101906 */
[----:B------:R-:W-:Y:S05]  /*0b00*/  EXIT ;  /* 0x000000000000794d */ /* 0x000fea0003800000 */
        .weak           $__internal_0_$__cuda_sm3x_div_rn_noftz_f32_slowpath
        .type           $__internal_0_$__cuda_sm3x_div_rn_noftz_f32_slowpath,@function
        .size           $__internal_0_$__cuda_sm3x_div_rn_noftz_f32_slowpath,(.L_x_15 - $__internal_0_$__cuda_sm3x_div_rn_noftz_f32_slowpath)
$__internal_0_$__cuda_sm3x_div_rn_noftz_f32_slowpath:
[----:B------:R-:W-:Y:S01]  /*0b10*/  SHF.R.U32.HI R3, RZ, 0x17, R2 ;  /* 0x00000017ff037819 */ /* 0x000fe20000011602 */
[----:B------:R-:W-:Y:S04]  /*0b20*/  BSSY.RECONVERGENT B0, `(.L_x_2) ;  /* 0x000005c000007945 */ /* 0x000fe80003800200 */
[----:B------:R-:W-:Y:S01]  /*0b30*/  BSSY.RELIABLE B2, `(.L_x_3) ;  /* 0x000001a000027945 */ /* 0x000fe20003800100 */
[----:B------:R-:W-:Y:S02]  /*0b40*/  LOP3.LUT R8, R3, 0xff, RZ, 0xc0, !PT ;  /* 0x000000ff03087812 */ /* 0x000fe400078ec0ff */
[----:B------:R-:W-:Y:S02]  /*0b50*/  MOV R3, R2 ;  /* 0x0000000200037202 */ /* 0x000fe40000000f00 */
[----:B------:R-:W-:-:S04]  /*0b60*/  IADD3 R7, PT, PT, R8, -0x1, RZ ;  /* 0xffffffff08077810 */ /* 0x000fc80007ffe0ff */
[----:B------:R-:W-:-:S13]  /*0b70*/  ISETP.GT.U32.OR P0, PT, R7, 0xfd, !PT ;  /* 0x000000fd0700780c */ /* 0x000fda0007f04470 */
[----:B------:R-:W-:Y:S01]  /*0b80*/  @!P0 MOV R5, RZ ;  /* 0x000000ff00058202 */ /* 0x000fe20000000f00 */
[----:B------:R-:W-:Y:S06]  /*0b90*/  @!P0 BRA `(.L_x_4) ;  /* 0x00000000004c8947 */ /* 0x000fec0003800000 */
[----:B------:R-:W-:-:S13]  /*0ba0*/  FSETP.GTU.FTZ.AND P0, PT, |R2|, +INF , PT ;  /* 0x7f8000000200780b */ /* 0x000fda0003f1c200 */
[----:B------:R-:W-:Y:S05]  /*0bb0*/  @P0 BREAK.RELIABLE B2 ;  /* 0x0000000000020942 */ /* 0x000fea0003800100 */
[----:B------:R-:W-:Y:S05]  /*0bc0*/  @P0 BRA `(.L_x_5) ;  /* 0x0000000400400947 */ /* 0x000fea0003800000 */
[----:B------:R-:W-:-:S05]  /*0bd0*/  HFMA2 R6, -RZ, RZ, 2.890625, 0 ;  /* 0x41c80000ff067431 */ /* 0x000fca00000001ff */
[----:B------:R-:W-:-:S13]  /*0be0*/  LOP3.LUT P0, RZ, R6, 0x7fffffff, R3, 0xc8, !PT ;  /* 0x7fffffff06ff7812 */ /* 0x000fda000780c803 */
[----:B------:R-:W-:Y:S05]  /*0bf0*/  @!P0 BREAK.RELIABLE B2 ;  /* 0x0000000000028942 */ /* 0x000fea0003800100 */
[----:B------:R-:W-:Y:S05]  /*0c00*/  @!P0 BRA `(.L_x_6) ;  /* 0x0000000400288947 */ /* 0x000fea0003800000 */
[----:B------:R-:W-:-:S13]  /*0c10*/  LOP3.LUT P0, RZ, R3, 0x7fffffff, RZ, 0xc0, !PT ;  /* 0x7fffffff03ff7812 */ /* 0x000fda000780c0ff */
[----:B------:R-:W-:Y:S05]  /*0c20*/  @!P0 BREAK.RELIABLE B2 ;  /* 0x0000000000028942 */ /* 0x000fea0003800100 */
[----:B------:R-:W-:Y:S05]  /*0c30*/  @!P0 BRA `(.L_x_7) ;  /* 0x0000000400148947 */ /* 0x000fea0003800000 */
[----:B------:R-:W-:Y:S02]  /*0c40*/  FSETP.NEU.FTZ.AND P1, PT, |R2|, +INF , PT ;  /* 0x7f8000000200780b */ /* 0x000fe40003f3d200 */
[----:B------:R-:W-:-:S04]  /*0c50*/  LOP3.LUT P0, RZ, R6, 0x7fffffff, RZ, 0xc0, !PT ;  /* 0x7fffffff06ff7812 */ /* 0x000fc8000780c0ff */
[----:B------:R-:W-:-:S13]  /*0c60*/  PLOP3.LUT P0, PT, P1, P0, PT, 0x2f, 0xf2 ;  /* 0x0000000000f2781c */ /* 0x000fda0000f00577 */
[----:B------:R-:W-:Y:S05]  /*0c70*/  @P0 BREAK.RELIABLE B2 ;  /* 0x0000000000020942 */ /* 0x000fea0003800100 */
[----:B------:R-:W-:Y:S05]  /*0c80*/  @P0 BRA `(.L_x_8) ;  /* 0x0000000000f40947 */ /* 0x000fea0003800000 */
[----:B------:R-:W-:-:S13]  /*0c90*/  ISETP.GE.AND P0, PT, R7, RZ, PT ;  /* 0x000000ff0700720c */ /* 0x000fda0003f06270 */
[----:B------:R-:W-:Y:S01]  /*0ca0*/  @P0 MOV R5, RZ ;  /* 0x000000ff00050202 */ /* 0x000fe20000000f00 */
[----:B------:R-:W-:Y:S01]  /*0cb0*/  @!P0 FFMA R3, R2, 1.84467440737095516160e+19, RZ ;  /* 0x5f80000002038823 */ /* 0x000fe200000000ff */
[----:B------:R-:W-:-:S07]  /*0cc0*/  @!P0 MOV R5, 0xffffffc0 ;  /* 0xffffffc000058802 */ /* 0x000fce0000000f00 */
.L_x_4:
[----:B------:R-:W-:Y:S05]  /*0cd0*/  BSYNC.RELIABLE B2 ;  /* 0x0000000000027941 */ /* 0x000fea0003800100 */
.L_x_3:
[----:B------:R-:W-:Y:S01]  /*0ce0*/  UMOV UR4, 0x41c80000 ;  /* 0x41c8000000047882 */ /* 0x000fe20000000000 */
[----:B------:R-:W-:Y:S01]  /*0cf0*/  IADD3 R6, PT, PT, R8, -0x7f, RZ ;  /* 0xffffff8108067810 */ /* 0x000fe20007ffe0ff */
[----:B------:R-:W-:Y:S01]  /*0d00*/  UIADD3 UR4, UPT, UPT, UR4, -0x2000000, URZ ;  /* 0xfe00000004047890 */ /* 0x000fe2000fffe0ff */
[----:B------:R-:W-:Y:S02]  /*0d10*/  BSSY.RECONVERGENT B2, `(.L_x_9) ;  /* 0x0000033000027945 */ /* 0x000fe40003800200 */
[----:B------:R-:W-:Y:S01]  /*0d20*/  IADD3 R5, PT, PT, R5, -0x4, R6 ;  /* 0xfffffffc05057810 */ /* 0x000fe20007ffe006 */
[----:B------:R-:W-:Y:S02]  /*0d30*/  IMAD R2, R6, -0x800000, R3 ;  /* 0xff80000006027824 */ /* 0x000fe400078e0203 */
[----:B------:R-:W-:-:S03]  /*0d40*/  FADD.FTZ R9, -RZ, -UR4 ;  /* 0x80000004ff097e21 */ /* 0x000fc60008010100 */
[----:B------:R-:W0:Y:S02]  /*0d50*/  MUFU.RCP R7, UR4 ;  /* 0x0000000400077d08 */ /* 0x000e240008001000 */
[----:B0-----:R-:W-:-:S04]  /*0d60*/  FFMA R8, R7, R9, 1 ;  /* 0x3f80000007087423 */ /* 0x001fc80000000009 */
[----:B------:R-:W-:-:S04]  /*0d70*/  FFMA R7, R7, R8, R7 ;  /* 0x0000000807077223 */ /* 0x000fc80000000007 */
[----:B------:R-:W-:-:S04]  /*0d80*/  FFMA R8, R2, R7, RZ ;  /* 0x0000000702087223 */ /* 0x000fc800000000ff */
[----:B------:R-:W-:-:S04]  /*0d90*/  FFMA R3, R9, R8, R2 ;  /* 0x0000000809037223 */ /* 0x000fc80000000002 */
[----:B------:R-:W-:-:S04]  /*0da0*/  FFMA R8, R7, R3, R8 ;  /* 0x0000000307087223 */ /* 0x000fc80000000008 */
[----:B------:R-:W-:-:S04]  /*0db0*/  FFMA R9, R9, R8, R2 ;  /* 0x0000000809097223 */ /* 0x000fc80000000002 */
[----:B------:R-:W-:-:S05]  /*0dc0*/  FFMA R3, R7, R9, R8 ;  /* 0x0000000907037223 */ /* 0x000fca0000000008 */
[----:B------:R-:W-:-:S04]  /*0dd0*/  SHF.R.U32.HI R2, RZ, 0x17, R3 ;  /* 0x00000017ff027819 */ /* 0x000fc80000011603 */
[----:B------:R-:W-:-:S04]  /*0de0*/  LOP3.LUT R2, R2, 0xff, RZ, 0xc0, !PT ;  /* 0x000000ff02027812 */ /* 0x000fc800078ec0ff */
[----:B------:R-:W-:-:S04]  /*0df0*/  IADD3 R10, PT, PT, R2, R5, RZ ;  /* 0x00000005020a7210 */ /* 0x000fc80007ffe0ff */
[----:B------:R-:W-:-:S04]  /*0e00*/  IADD3 R2, PT, PT, R10, -0x1, RZ ;  /* 0xffffffff0a027810 */ /* 0x000fc80007ffe0ff */
[----:B------:R-:W-:-:S13]  /*0e10*/  ISETP.GE.U32.AND P0, PT, R2, 0xfe, PT ;  /* 0x000000fe0200780c */ /* 0x000fda0003f06070 */
[----:B------:R-:W-:Y:S05]  /*0e20*/  @!P0 BRA `(.L_x_10) ;  /* 0x0000000000808947 */ /* 0x000fea0003800000 */
[----:B------:R-:W-:-:S13]  /*0e30*/  ISETP.GT.AND P0, PT, R10, 0xfe, PT ;  /* 0x000000fe0a00780c */ /* 0x000fda0003f04270 */
[----:B------:R-:W-:Y:S05]  /*0e40*/  @P0 BRA `(.L_x_11) ;  /* 0x00000000006c0947 */ /* 0x000fea0003800000 */
[----:B------:R-:W-:-:S13]  /*0e50*/  ISETP.GE.AND P0, PT, R10, 0x1, PT ;  /* 0x000000010a00780c */ /* 0x000fda0003f06270 */
[----:B------:R-:W-:Y:S05]  /*0e60*/  @P0 BRA `(.L_x_12) ;  /* 0x0000000000740947 */ /* 0x000fea0003800000 */
[----:B------:R-:W-:Y:S02]  /*0e70*/  ISETP.GE.AND P0, PT, R10, -0x18, PT ;  /* 0xffffffe80a00780c */ /* 0x000fe40003f06270 */
[----:B------:R-:W-:-:S11]  /*0e80*/  LOP3.LUT R3, R3, 0x80000000, RZ, 0xc0, !PT ;  /* 0x8000000003037812 */ /* 0x000fd600078ec0ff */
[----:B------:R-:W-:Y:S05]  /*0e90*/  @!P0 BRA `(.L_x_12) ;  /* 0x0000000000688947 */ /* 0x000fea0003800000 */
[CCC-:B------:R-:W-:Y:S01]  /*0ea0*/  FFMA.RZ R2, R7.reuse, R9.reuse, R8.reuse ;  /* 0x0000000907027223 */ /* 0x1c0fe2000000c008 */
[C---:B------:R-:W-:Y:S02]  /*0eb0*/  IADD3 R6, PT, PT, R10.reuse, 0x20, RZ ;  /* 0x000000200a067810 */ /* 0x040fe40007ffe0ff */
[----:B------:R-:W-:Y:S02]  /*0ec0*/  ISETP.NE.AND P2, PT, R10, RZ, PT ;  /* 0x000000ff0a00720c */ /* 0x000fe40003f45270 */
[----:B------:R-:W-:Y:S01]  /*0ed0*/  LOP3.LUT R5, R2, 0x7fffff, RZ, 0xc0, !PT ;  /* 0x007fffff02057812 */ /* 0x000fe200078ec0ff */
[CCC-:B------:R-:W-:Y:S01]  /*0ee0*/  FFMA.RP R2, R7.reuse, R9.reuse, R8.reuse ;  /* 0x0000000907027223 */ /* 0x1c0fe20000008008 */
[----:B------:R-:W-:Y:S01]  /*0ef0*/  FFMA.RM R7, R7, R9, R8 ;  /* 0x0000000907077223 */ /* 0x000fe20000004008 */
[----:B------:R-:W-:Y:S02]  /*0f00*/  ISETP.NE.AND P1, PT, R10, RZ, PT ;  /* 0x000000ff0a00720c */ /* 0x000fe40003f25270 */
[----:B------:R-:W-:-:S02]  /*0f10*/  LOP3.LUT R5, R5, 0x800000, RZ, 0xfc, !PT ;  /* 0x0080000005057812 */ /* 0x000fc400078efcff */
[----:B------:R-:W-:Y:S02]  /*0f20*/  IADD3 R8, PT, PT, -R10, RZ, RZ ;  /* 0x000000ff0a087210 */ /* 0x000fe40007ffe1ff */
[----:B------:R-:W-:Y:S02]  /*0f30*/  SHF.L.U32 R6, R5, R6, RZ ;  /* 0x0000000605067219 */ /* 0x000fe400000006ff */
[----:B------:R-:W-:Y:S02]  /*0f40*/  FSETP.NEU.FTZ.AND P0, PT, R2, R7, PT ;  /* 0x000000070200720b */ /* 0x000fe40003f1d000 */
[----:B------:R-:W-:Y:S02]  /*0f50*/  SEL R2, R8, RZ, P2 ;  /* 0x000000ff08027207 */ /* 0x000fe40001000000 */
[----:B------:R-:W-:Y:S02]  /*0f60*/  ISETP.NE.AND P1, PT, R6, RZ, P1 ;  /* 0x000000ff0600720c */ /* 0x000fe40000f25270 */
[----:B------:R-:W-:-:S02]  /*0f70*/  SHF.R.U32.HI R2, RZ, R2, R5 ;  /* 0x00000002ff027219 */ /* 0x000fc40000011605 */
[----:B------:R-:W-:Y:S02]  /*0f80*/  PLOP3.LUT P0, PT, P0, P1, PT, 0xf8, 0x8f ;  /* 0x00000000008f781c */ /* 0x000fe40000703f70 */
[----:B------:R-:W-:Y:S02]  /*0f90*/  SHF.R.U32.HI R6, RZ, 0x1, R2 ;  /* 0x00000001ff067819 */ /* 0x000fe40000011602 */
[----:B------:R-:W-:-:S04]  /*0fa0*/  SEL R5, RZ, 0x1, !P0 ;  /* 0x00000001ff057807 */ /* 0x000fc80004000000 */
[----:B------:R-:W-:-:S04]  /*0fb0*/  LOP3.LUT R5, R5, 0x1, R6, 0xf8, !PT ;  /* 0x0000000105057812 */ /* 0x000fc800078ef806 */
[----:B------:R-:W-:-:S04]  /*0fc0*/  LOP3.LUT R5, R5, R2, RZ, 0xc0, !PT ;  /* 0x0000000205057212 */ /* 0x000fc800078ec0ff */
[----:B------:R-:W-:-:S04]  /*0fd0*/  IADD3 R6, PT, PT, R6, R5, RZ ;  /* 0x0000000506067210 */ /* 0x000fc80007ffe0ff */
[----:B------:R-:W-:Y:S01]  /*0fe0*/  LOP3.LUT R3, R6, R3, RZ, 0xfc, !PT ;  /* 0x0000000306037212 */ /* 0x000fe200078efcff */
[----:B------:R-:W-:Y:S06]  /*0ff0*/  BRA `(.L_x_12) ;  /* 0x0000000000107947 */ /* 0x000fec0003800000 */
.L_x_11:
[----:B------:R-:W-:-:S04]  /*1000*/  LOP3.LUT R3, R3, 0x80000000, RZ, 0xc0, !PT ;  /* 0x8000000003037812 */ /* 0x000fc800078ec0ff */
[----:B------:R-:W-:Y:S01]  /*1010*/  LOP3.LUT R3, R3, 0x7f800000, RZ, 0xfc, !PT ;  /* 0x7f80000003037812 */ /* 0x000fe200078efcff */
[----:B------:R-:W-:Y:S06]  /*1020*/  BRA `(.L_x_12) ;  /* 0x0000000000047947 */ /* 0x000fec0003800000 */
.L_x_10:
[----:B------:R-:W-:-:S07]  /*1030*/  LEA R3, R5, R3, 0x17 ;  /* 0x0000000305037211 */ /* 0x000fce00078eb8ff */
.L_x_12:
[----:B------:R-:W-:Y:S05]  /*1040*/  BSYNC.RECONVERGENT B2 ;  /* 0x0000000000027941 */ /* 0x000fea0003800200 */
.L_x_9:
[----:B------:R-:W-:Y:S05]  /*1050*/  BRA `(.L_x_13) ;  /* 0x0000000000207947 */ /* 0x000fea0003800000 */
.L_x_8:
[----:B------:R-:W-:-:S04]  /*1060*/  LOP3.LUT R3, R6, 0x80000000, R3, 0x48, !PT ;  /* 0x8000000006037812 */ /* 0x000fc800078e4803 */
[----:B------:R-:W-:Y:S01]  /*1070*/  LOP3.LUT R3, R3, 0x7f800000, RZ, 0xfc, !PT ;  /* 0x7f80000003037812 */ /* 0x000fe200078efcff */
[----:B------:R-:W-:Y:S06]  /*1080*/  BRA `(.L_x_13) ;  /* 0x0000000000147947 */ /* 0x000fec0003800000 */
.L_x_7:
[----:B------:R-:W-:Y:S01]  /*1090*/  LOP3.LUT R3, R6, 0x80000000, R3, 0x48, !PT ;  /* 0x8000000006037812 */ /* 0x000fe200078e4803 */
[----:B------:R-:W-:Y:S06]  /*10a0*/  BRA `(.L_x_13) ;  /* 0x00000000000c7947 */ /* 0x000fec0003800000 */
.L_x_6:
[----:B------:R-:W0:Y:S01]  /*10b0*/  MUFU.RSQ R3, -QNAN ;  /* 0xffc0000000037908 */ /* 0x000e220000001400 */
[----:B------:R-:W-:Y:S05]  /*10c0*/  BRA `(.L_x_13) ;  /* 0x0000000000047947 */ /* 0x000fea0003800000 */
.L_x_5:
[----:B------:R-:W-:-:S07]  /*10d0*/  FADD.FTZ R3, R2, 25 ;  /* 0x41c8000002037421 */ /* 0x000fce0000010000 */
.L_x_13:
[----:B------:R-:W-:Y:S05]  /*10e0*/  BSYNC.RECONVERGENT B0 ;  /* 0x0000000000007941 */ /* 0x000fea0003800200 */
.L_x_2:
[----:B------:R-:W-:-:S04]  /*10f0*/  HFMA2 R5, -RZ, RZ, 0, 0 ;  /* 0x00000000ff057431 */ /* 0x000fc800000001ff */
[----:B0-----:R-:W-:Y:S05]  /*1100*/  RET.REL.NODEC R4 `(_Z13stencil_naivePfS_iii) ;  /* 0xffffffec04bc7950 */ /* 0x001fea0003c3ffff */
.L_x_14:
[----:B------:R-:W-:-:S00]  /*1110*/  BRA `(.L_x_14) ;  /* 0xfffffffc00fc7947 */ /* 0x000fc0000383ffff */
[----:B------:R-:W-:-:S00]  /*1120*/  NOP ;  /* 0x0000000000007918 */ /* 0x000fc00000000000 */
        /* <DEDUP_REMOVED lines=13> */
.L_x_15:


//--------------------- .nv.shared.reserved.0     --------------------------
	.section	.nv.shared.reserved.0,"aw",@nobits
	.weak		__nv_reservedSMEM_offset_0_alias
	.size		__nv_reservedSMEM_offset_0_alias, 0, 64
	.other		__nv_reservedSMEM_offset_0_alias,@"STO_CUDA_RESERVED_SHARED STV_DEFAULT"
__nv_reservedSMEM_offset_0_alias:
	.zero		0
	.zero		64


//--------------------- .nv.constant0._Z13stencil_naivePfS_iii --------------------------
	.section	.nv.constant0._Z13stencil_naivePfS_iii,"a",@progbits
	.sectionflags	@""
	.align	4
.nv.constant0._Z13stencil_naivePfS_iii:
	.zero		924


//--------------------- SYMBOLS --------------------------

	.type		.nv.reservedSmem.offset0,@object
	.size		.nv.reservedSmem.offset0,0x4
